	.headerflags	@"EF_CUDA_TEXMODE_UNIFIED EF_CUDA_64BIT_ADDRESS EF_CUDA_ACCELERATORS EF_CUDA_SM90 EF_CUDA_VIRTUAL_SM(EF_CUDA_SM90)"
	.elftype	@"ET_EXEC"


//--------------------- .nv.info                  --------------------------
	.section	.nv.info,"",@"SHT_CUDA_INFO"
	.align	4


	//----- nvinfo : EIATTR_REGCOUNT
	.align		4
        /*0000*/ 	.byte	0x04, 0x2f
        /*0002*/ 	.short	(.L_3 - .L_2)
	.align		4
.L_2:
        /*0004*/ 	.word	index@(triton_poi_fused__native_batch_norm_legit_no_training_relu_16)
        /*0008*/ 	.word	0x00000016


	//----- nvinfo : EIATTR_MIN_STACK_SIZE
	.align		4
.L_3:
        /*000c*/ 	.byte	0x04, 0x12
        /*000e*/ 	.short	(.L_5 - .L_4)
	.align		4
.L_4:
        /*0010*/ 	.word	index@(triton_poi_fused__native_batch_norm_legit_no_training_relu_16)
        /*0014*/ 	.word	0x00000000


	//----- nvinfo : EIATTR_FRAME_SIZE
	.align		4
.L_5:
        /*0018*/ 	.byte	0x04, 0x11
        /*001a*/ 	.short	(.L_7 - .L_6)
	.align		4
.L_6:
        /*001c*/ 	.word	index@(triton_poi_fused__native_batch_norm_legit_no_training_relu_16)
        /*0020*/ 	.word	0x00000000


	//----- nvinfo : EIATTR_MIN_STACK_SIZE
	.align		4
.L_7:
        /*0024*/ 	.byte	0x04, 0x12
        /*0026*/ 	.short	(.L_9 - .L_8)
	.align		4
.L_8:
        /*0028*/ 	.word	index@(triton_poi_fused__native_batch_norm_legit_no_training_relu_16)
        /*002c*/ 	.word	0x00000000
.L_9:


//--------------------- .nv.info.triton_poi_fused__native_batch_norm_legit_no_training_relu_16 --------------------------
	.section	.nv.info.triton_poi_fused__native_batch_norm_legit_no_training_relu_16,"",@"SHT_CUDA_INFO"
	.sectionflags	@""
	.align	4


	//----- nvinfo : EIATTR_CUDA_API_VERSION
	.align		4
        /*0000*/ 	.byte	0x04, 0x37
        /*0002*/ 	.short	(.L_11 - .L_10)
.L_10:
        /*0004*/ 	.word	0x0000007c


	//----- nvinfo : EIATTR_KPARAM_INFO
	.align		4
.L_11:
        /*0008*/ 	.byte	0x04, 0x17
        /*000a*/ 	.short	(.L_13 - .L_12)
.L_12:
        /*000c*/ 	.word	0x00000000
        /*0010*/ 	.short	0x0006
        /*0012*/ 	.short	0x0030
        /*0014*/ 	.byte	0x00, 0xf0, 0x11, 0x00


	//----- nvinfo : EIATTR_KPARAM_INFO
	.align		4
.L_13:
        /*0018*/ 	.byte	0x04, 0x17
        /*001a*/ 	.short	(.L_15 - .L_14)
.L_14:
        /*001c*/ 	.word	0x00000000
        /*0020*/ 	.short	0x0005
        /*0022*/ 	.short	0x0028
        /*0024*/ 	.byte	0x00, 0xf4, 0x21, 0x00


	//----- nvinfo : EIATTR_KPARAM_INFO
	.align		4
.L_15:
        /*0028*/ 	.byte	0x04, 0x17
        /*002a*/ 	.short	(.L_17 - .L_16)
.L_16:
        /*002c*/ 	.word	0x00000000
        /*0030*/ 	.short	0x0004
        /*0032*/ 	.short	0x0020
        /*0034*/ 	.byte	0x00, 0xf4, 0x21, 0x00


	//----- nvinfo : EIATTR_KPARAM_INFO
	.align		4
.L_17:
        /*0038*/ 	.byte	0x04, 0x17
        /*003a*/ 	.short	(.L_19 - .L_18)
.L_18:
        /*003c*/ 	.word	0x00000000
        /*0040*/ 	.short	0x0003
        /*0042*/ 	.short	0x0018
        /*0044*/ 	.byte	0x00, 0xf4, 0x21, 0x00


	//----- nvinfo : EIATTR_KPARAM_INFO
	.align		4
.L_19:
        /*0048*/ 	.byte	0x04, 0x17
        /*004a*/ 	.short	(.L_21 - .L_20)
.L_20:
        /*004c*/ 	.word	0x00000000
        /*0050*/ 	.short	0x0002
        /*0052*/ 	.short	0x0010
        /*0054*/ 	.byte	0x00, 0xf4, 0x21, 0x00


	//----- nvinfo : EIATTR_KPARAM_INFO
	.align		4
.L_21:
        /*0058*/ 	.byte	0x04, 0x17
        /*005a*/ 	.short	(.L_23 - .L_22)
.L_22:
        /*005c*/ 	.word	0x00000000
        /*0060*/ 	.short	0x0001
        /*0062*/ 	.short	0x0008
        /*0064*/ 	.byte	0x00, 0xf4, 0x21, 0x00


	//----- nvinfo : EIATTR_KPARAM_INFO
	.align		4
.L_23:
        /*0068*/ 	.byte	0x04, 0x17
        /*006a*/ 	.short	(.L_25 - .L_24)
.L_24:
        /*006c*/ 	.word	0x00000000
        /*0070*/ 	.short	0x0000
        /*0072*/ 	.short	0x0000
        /*0074*/ 	.byte	0x00, 0xf4, 0x21, 0x00


	//----- nvinfo : EIATTR_SPARSE_MMA_MASK
	.align		4
.L_25:
        /*0078*/ 	.byte	0x03, 0x50
        /*007a*/ 	.short	0x0000


	//----- nvinfo : EIATTR_MAXREG_COUNT
	.align		4
        /*007c*/ 	.byte	0x03, 0x1b
        /*007e*/ 	.short	0x00ff


	//----- nvinfo : EIATTR_EXIT_INSTR_OFFSETS
	.align		4
        /*0080*/ 	.byte	0x04, 0x1c
        /*0082*/ 	.short	(.L_27 - .L_26)


	//   ....[0]....
.L_26:
        /*0084*/ 	.word	0x000004d0


	//   ....[1]....
        /*0088*/ 	.word	0x000004f0


	//----- nvinfo : EIATTR_REQNTID
	.align		4
.L_27:
        /*008c*/ 	.byte	0x04, 0x10
        /*008e*/ 	.short	(.L_29 - .L_28)
.L_28:
        /*0090*/ 	.word	0x00000080
        /*0094*/ 	.word	0x00000001
        /*0098*/ 	.word	0x00000001


	//----- nvinfo : EIATTR_CBANK_PARAM_SIZE
	.align		4
.L_29:
        /*009c*/ 	.byte	0x03, 0x19
        /*009e*/ 	.short	0x0034


	//----- nvinfo : EIATTR_PARAM_CBANK
	.align		4
        /*00a0*/ 	.byte	0x04, 0x0a
        /*00a2*/ 	.short	(.L_31 - .L_30)
	.align		4
.L_30:
        /*00a4*/ 	.word	index@(.nv.constant0.triton_poi_fused__native_batch_norm_legit_no_training_relu_16)
        /*00a8*/ 	.short	0x0210
        /*00aa*/ 	.short	0x0034


	//----- nvinfo : EIATTR_SW_WAR
	.align		4
.L_31:
        /*00ac*/ 	.byte	0x04, 0x36
        /*00ae*/ 	.short	(.L_33 - .L_32)
.L_32:
        /*00b0*/ 	.word	0x00000008
.L_33:


//--------------------- .nv.callgraph             --------------------------
	.section	.nv.callgraph,"",@"SHT_CUDA_CALLGRAPH"
	.align	4
	.sectionentsize	8
	.align		4
        /*0000*/ 	.word	0x00000000
	.align		4
        /*0004*/ 	.word	0xffffffff
	.align		4
        /*0008*/ 	.word	0x00000000
	.align		4
        /*000c*/ 	.word	0xfffffffe
	.align		4
        /*0010*/ 	.word	0x00000000
	.align		4
        /*0014*/ 	.word	0xfffffffd
	.align		4
        /*0018*/ 	.word	0x00000000
	.align		4
        /*001c*/ 	.word	0xfffffffc


//--------------------- .nv.constant4             --------------------------
	.section	.nv.constant4,"a",@progbits
	.align	8
	.align		8
.nv.constant4:
        /*0000*/ 	.dword	_$_str
	.align		8
        /*0008*/ 	.dword	_$_str_$_2


//--------------------- .text.triton_poi_fused__native_batch_norm_legit_no_training_relu_16 --------------------------
	.section	.text.triton_poi_fused__native_batch_norm_legit_no_training_relu_16,"ax",@progbits
	.align	128
        .global         triton_poi_fused__native_batch_norm_legit_no_training_relu_16
        .type           triton_poi_fused__native_batch_norm_legit_no_training_relu_16,@function
        .size           triton_poi_fused__native_batch_norm_legit_no_training_relu_16,(.L_x_1 - triton_poi_fused__native_batch_norm_legit_no_training_relu_16)
        .other          triton_poi_fused__native_batch_norm_legit_no_training_relu_16,@"STO_CUDA_ENTRY STV_DEFAULT"
triton_poi_fused__native_batch_norm_legit_no_training_relu_16:
.text.triton_poi_fused__native_batch_norm_legit_no_training_relu_16:
[----:B------:R-:W0:Y:S01]  /*0000*/  LDC R1, c[0x0][0x28] ;  /* 0x00000a00ff017b82 */ /* 0x000e220000000800 */
[----:B------:R-:W1:Y:S07]  /*0010*/  S2R R0, SR_TID.X ;  /* 0x0000000000007919 */ /* 0x000e6e0000002100 */
[----:B------:R-:W2:Y:S01]  /*0020*/  LDC.64 R8, c[0x0][0x220] ;  /* 0x00008800ff087b82 */ /* 0x000ea20000000a00 */
[----:B------:R-:W-:Y:S01]  /*0030*/  ULDC.64 UR4, c[0x0][0x208] ;  /* 0x0000820000047ab9 */ /* 0x000fe20000000a00 */
[----:B------:R-:W3:Y:S06]  /*0040*/  S2R R3, SR_CTAID.X ;  /* 0x0000000000037919 */ /* 0x000eec0000002500 */
[----:B------:R-:W4:Y:S08]  /*0050*/  LDC.64 R12, c[0x0][0x210] ;  /* 0x00008400ff0c7b82 */ /* 0x000f300000000a00 */
[----:B------:R-:W5:Y:S08]  /*0060*/  LDC.64 R14, c[0x0][0x218] ;  /* 0x00008600ff0e7b82 */ /* 0x000f700000000a00 */
[----:B------:R-:W2:Y:S01]  /*0070*/  LDC.64 R16, c[0x0][0x228] ;  /* 0x00008a00ff107b82 */ /* 0x000ea20000000a00 */
[----:B-1----:R-:W-:-:S07]  /*0080*/  SHF.L.U32 R0, R0, 0x1, RZ ;  /* 0x0000000100007819 */ /* 0x002fce00000006ff */
[----:B------:R-:W1:Y:S01]  /*0090*/  LDC.64 R18, c[0x0][0x230] ;  /* 0x00008c00ff127b82 */ /* 0x000e620000000a00 */
[----:B------:R-:W-:-:S04]  /*00a0*/  LOP3.LUT R0, R0, 0xfe, RZ, 0xc0, !PT ;  /* 0x000000fe00007812 */ /* 0x000fc800078ec0ff */
[----:B---3--:R-:W-:-:S04]  /*00b0*/  LEA R0, R3, R0, 0x8 ;  /* 0x0000000003007211 */ /* 0x008fc800078e40ff */
[C---:B------:R-:W-:Y:S01]  /*00c0*/  ISETP.GE.AND P0, PT, R0.reuse, 0xd800, PT ;  /* 0x0000d8000000780c */ /* 0x040fe20003f06270 */
[----:B------:R-:W-:-:S05]  /*00d0*/  IMAD.HI R2, R0, 0x38e38e39, RZ ;  /* 0x38e38e3900027827 */ /* 0x000fca00078e02ff */
[----:B------:R-:W-:-:S04]  /*00e0*/  SHF.R.U32.HI R3, RZ, 0x1f, R2 ;  /* 0x0000001fff037819 */ /* 0x000fc80000011602 */
[----:B------:R-:W-:-:S05]  /*00f0*/  LEA.HI.SX32 R3, R2, R3, 0x1d ;  /* 0x0000000302037211 */ /* 0x000fca00078feaff */
[----:B------:R-:W-:-:S05]  /*0100*/  IMAD.HI R2, R3, 0x2aaaaaab, RZ ;  /* 0x2aaaaaab03027827 */ /* 0x000fca00078e02ff */
[----:B------:R-:W-:-:S04]  /*0110*/  SHF.R.U32.HI R5, RZ, 0x1f, R2 ;  /* 0x0000001fff057819 */ /* 0x000fc80000011602 */
[----:B------:R-:W-:Y:S02]  /*0120*/  LEA.HI R2, R2, R5, RZ, 0x1a ;  /* 0x0000000502027211 */ /* 0x000fe400078fd0ff */
[----:B------:R-:W-:-:S03]  /*0130*/  CS2R R4, SRZ ;  /* 0x0000000000047805 */ /* 0x000fc6000001ff00 */
[----:B------:R-:W-:-:S04]  /*0140*/  IMAD R11, R2, -0x180, R3 ;  /* 0xfffffe80020b7824 */ /* 0x000fc800078e0203 */
[----:B--2---:R-:W-:-:S05]  /*0150*/  IMAD.WIDE R8, R11, 0x4, R8 ;  /* 0x000000040b087825 */ /* 0x004fca00078e0208 */
[----:B------:R-:W2:Y:S04]  /*0160*/  @!P0 LDG.E.EL R4, desc[UR4][R8.64] ;  /* 0x0000000408048981 */ /* 0x000ea8000c2e1900 */
[----:B------:R3:W2:Y:S01]  /*0170*/  @!P0 LDG.E.EL R5, desc[UR4][R8.64] ;  /* 0x0000000408058981 */ /* 0x0006a2000c2e1900 */
[----:B------:R-:W-:Y:S02]  /*0180*/  CS2R R6, SRZ ;  /* 0x0000000000067805 */ /* 0x000fe4000001ff00 */
[----:B------:R-:W-:Y:S01]  /*0190*/  CS2R R2, SRZ ;  /* 0x0000000000027805 */ /* 0x000fe2000001ff00 */
[----:B----4-:R-:W-:-:S04]  /*01a0*/  IMAD.WIDE R12, R0, 0x4, R12 ;  /* 0x00000004000c7825 */ /* 0x010fc800078e020c */
[C---:B-----5:R-:W-:Y:S01]  /*01b0*/  IMAD.WIDE R14, R11.reuse, 0x4, R14 ;  /* 0x000000040b0e7825 */ /* 0x060fe200078e020e */
[----:B------:R-:W4:Y:S04]  /*01c0*/  @!P0 LDG.E.64 R2, desc[UR4][R12.64] ;  /* 0x000000040c028981 */ /* 0x000f28000c1e1b00 */
[----:B------:R-:W4:Y:S01]  /*01d0*/  @!P0 LDG.E.EL R7, desc[UR4][R14.64] ;  /* 0x000000040e078981 */ /* 0x000f22000c2e1900 */
[C---:B0-----:R-:W-:Y:S01]  /*01e0*/  IMAD.WIDE R16, R11.reuse, 0x4, R16 ;  /* 0x000000040b107825 */ /* 0x041fe200078e0210 */
[----:B---3--:R-:W-:Y:S02]  /*01f0*/  CS2R R8, SRZ ;  /* 0x0000000000087805 */ /* 0x008fe4000001ff00 */
[----:B------:R-:W3:Y:S01]  /*0200*/  @!P0 LDG.E.EL R6, desc[UR4][R14.64] ;  /* 0x000000040e068981 */ /* 0x000ee2000c2e1900 */
[----:B-1----:R-:W-:Y:S01]  /*0210*/  IMAD.WIDE R18, R11, 0x4, R18 ;  /* 0x000000040b127825 */ /* 0x002fe200078e0212 */
[----:B------:R-:W-:-:S02]  /*0220*/  CS2R R10, SRZ ;  /* 0x00000000000a7805 */ /* 0x000fc4000001ff00 */
[----:B------:R-:W5:Y:S04]  /*0230*/  @!P0 LDG.E.EL R9, desc[UR4][R16.64] ;  /* 0x0000000410098981 */ /* 0x000f68000c2e1900 */
[----:B------:R0:W3:Y:S04]  /*0240*/  @!P0 LDG.E.EL R11, desc[UR4][R16.64] ;  /* 0x00000004100b8981 */ /* 0x0000e8000c2e1900 */
[----:B------:R-:W3:Y:S04]  /*0250*/  @!P0 LDG.E.EL R10, desc[UR4][R18.64] ;  /* 0x00000004120a8981 */ /* 0x000ee8000c2e1900 */
[----:B------:R-:W5:Y:S01]  /*0260*/  @!P0 LDG.E.EL R8, desc[UR4][R18.64] ;  /* 0x0000000412088981 */ /* 0x000f62000c2e1900 */
[----:B0-----:R-:W-:Y:S01]  /*0270*/  HFMA2.MMA R16, -RZ, RZ, 1.625, 0 ;  /* 0x3e800000ff107435 */ /* 0x001fe200000001ff */
[----:B------:R-:W-:-:S04]  /*0280*/  IMAD.HI R14, R0, 0x4bda12f7, RZ ;  /* 0x4bda12f7000e7827 */ /* 0x000fc800078e02ff */
[----:B--2---:R-:W-:Y:S01]  /*0290*/  FADD R4, R4, 0.0010000000474974513054 ;  /* 0x3a83126f04047421 */ /* 0x004fe20000000000 */
[----:B------:R-:W-:-:S03]  /*02a0*/  FADD R5, R5, 0.0010000000474974513054 ;  /* 0x3a83126f05057421 */ /* 0x000fc60000000000 */
[----:B------:R-:W0:Y:S08]  /*02b0*/  MUFU.SQRT R12, R4 ;  /* 0x00000004000c7308 */ /* 0x000e300000002000 */
[----:B------:R1:W2:Y:S01]  /*02c0*/  MUFU.SQRT R13, R5 ;  /* 0x00000005000d7308 */ /* 0x0002a20000002000 */
[C---:B0-----:R-:W-:Y:S02]  /*02d0*/  FSETP.GT.AND P1, PT, R12.reuse, 8.50705917302346158658e+37, PT ;  /* 0x7e8000000c00780b */ /* 0x041fe40003f24000 */
[----:B------:R-:W-:Y:S01]  /*02e0*/  FSETP.GEU.AND P3, PT, R12, 1.175494350822287508e-38, PT ;  /* 0x008000000c00780b */ /* 0x000fe20003f6e000 */
[----:B-1----:R-:W0:Y:S01]  /*02f0*/  LDC.64 R4, c[0x0][0x238] ;  /* 0x00008e00ff047b82 */ /* 0x002e220000000a00 */
[----:B--2---:R-:W-:-:S02]  /*0300*/  FSETP.GT.AND P2, PT, R13, 8.50705917302346158658e+37, PT ;  /* 0x7e8000000d00780b */ /* 0x004fc40003f44000 */
[----:B------:R-:W-:-:S07]  /*0310*/  FSETP.GEU.AND P4, PT, R13, 1.175494350822287508e-38, PT ;  /* 0x008000000d00780b */ /* 0x000fce0003f8e000 */
[----:B------:R-:W-:-:S04]  /*0320*/  @P1 FMUL R12, R12, 0.25 ;  /* 0x3e8000000c0c1820 */ /* 0x000fc80000400000 */
[----:B------:R-:W-:Y:S01]  /*0330*/  @!P3 FMUL R12, R12, 16777216 ;  /* 0x4b8000000c0cb820 */ /* 0x000fe20000400000 */
[----:B------:R-:W-:-:S04]  /*0340*/  @P2 FMUL R13, R13, 0.25 ;  /* 0x3e8000000d0d2820 */ /* 0x000fc80000400000 */
[----:B------:R-:W-:Y:S01]  /*0350*/  @!P4 FMUL R13, R13, 16777216 ;  /* 0x4b8000000d0dc820 */ /* 0x000fe20000400000 */
[----:B------:R-:W1:Y:S01]  /*0360*/  MUFU.RCP R12, R12 ;  /* 0x0000000c000c7308 */ /* 0x000e620000001000 */
[----:B------:R-:W-:-:S07]  /*0370*/  FSEL R15, R16, 1, P1 ;  /* 0x3f800000100f7808 */ /* 0x000fce0000800000 */
[----:B------:R-:W2:Y:S01]  /*0380*/  MUFU.RCP R13, R13 ;  /* 0x0000000d000d7308 */ /* 0x000ea20000001000 */
[----:B------:R-:W-:Y:S01]  /*0390*/  FSEL R16, R16, 1, P2 ;  /* 0x3f80000010107808 */ /* 0x000fe20001000000 */
[----:B------:R-:W-:Y:S01]  /*03a0*/  @!P3 FMUL R15, R15, 16777216 ;  /* 0x4b8000000f0fb820 */ /* 0x000fe20000400000 */
[----:B----4-:R-:W-:-:S03]  /*03b0*/  FADD R2, -R7, R2 ;  /* 0x0000000207027221 */ /* 0x010fc60000000100 */
[----:B------:R-:W-:Y:S01]  /*03c0*/  @!P4 FMUL R16, R16, 16777216 ;  /* 0x4b8000001010c820 */ /* 0x000fe20000400000 */
[----:B------:R-:W-:Y:S01]  /*03d0*/  SHF.R.U32.HI R7, RZ, 0x1f, R14 ;  /* 0x0000001fff077819 */ /* 0x000fe2000001160e */
[----:B-1----:R-:W-:Y:S01]  /*03e0*/  FMUL R15, R12, R15 ;  /* 0x0000000f0c0f7220 */ /* 0x002fe20000400000 */
[----:B---3--:R-:W-:Y:S02]  /*03f0*/  FADD R3, -R6, R3 ;  /* 0x0000000306037221 */ /* 0x008fe40000000100 */
[----:B------:R-:W-:Y:S01]  /*0400*/  LEA.HI.SX32 R7, R14, R7, 0x14 ;  /* 0x000000070e077211 */ /* 0x000fe200078fa2ff */
[----:B--2---:R-:W-:Y:S01]  /*0410*/  FMUL R16, R13, R16 ;  /* 0x000000100d107220 */ /* 0x004fe20000400000 */
[----:B------:R-:W-:-:S03]  /*0420*/  FMUL R15, R2, R15 ;  /* 0x0000000f020f7220 */ /* 0x000fc60000400000 */
[----:B------:R-:W-:Y:S01]  /*0430*/  FMUL R3, R3, R16 ;  /* 0x0000001003037220 */ /* 0x000fe20000400000 */
[----:B------:R-:W-:Y:S01]  /*0440*/  FFMA R10, R15, R11, R10 ;  /* 0x0000000b0f0a7223 */ /* 0x000fe2000000000a */
[----:B------:R-:W-:Y:S02]  /*0450*/  IMAD R0, R7, -0x3600, R0 ;  /* 0xffffca0007007824 */ /* 0x000fe400078e0200 */
[----:B-----5:R-:W-:Y:S02]  /*0460*/  FFMA R3, R3, R9, R8 ;  /* 0x0000000903037223 */ /* 0x020fe40000000008 */
[----:B------:R-:W-:Y:S01]  /*0470*/  IMAD R7, R7, 0x9000, R0 ;  /* 0x0000900007077824 */ /* 0x000fe200078e0200 */
[C---:B------:R-:W-:Y:S02]  /*0480*/  FSETP.GEU.AND P1, PT, R10.reuse, RZ, PT ;  /* 0x000000ff0a00720b */ /* 0x040fe40003f2e000 */
[----:B------:R-:W-:Y:S01]  /*0490*/  FSETP.GEU.AND P2, PT, R3, RZ, PT ;  /* 0x000000ff0300720b */ /* 0x000fe20003f4e000 */
[----:B0-----:R-:W-:Y:S01]  /*04a0*/  IMAD.WIDE R4, R7, 0x4, R4 ;  /* 0x0000000407047825 */ /* 0x001fe200078e0204 */
[----:B------:R-:W-:-:S02]  /*04b0*/  FSEL R2, R10, RZ, P1 ;  /* 0x000000ff0a027208 */ /* 0x000fc40000800000 */
[----:B------:R-:W-:Y:S01]  /*04c0*/  FSEL R3, R3, RZ, P2 ;  /* 0x000000ff03037208 */ /* 0x000fe20001000000 */
[----:B------:R-:W-:Y:S08]  /*04d0*/  @P0 EXIT ;  /* 0x000000000000094d */ /* 0x000ff00003800000 */
[----:B------:R-:W-:Y:S01]  /*04e0*/  STG.E.64 desc[UR4][R4.64], R2 ;  /* 0x0000000204007986 */ /* 0x000fe2000c101b04 */
[----:B------:R-:W-:Y:S05]  /*04f0*/  EXIT ;  /* 0x000000000000794d */ /* 0x000fea0003800000 */
.L_x_0:
[----:B------:R-:W-:-:S00]  /*0500*/  BRA `(.L_x_0) ;  /* 0xfffffffc00fc7947 */ /* 0x000fc0000383ffff */
[----:B------:R-:W-:-:S00]  /*0510*/  NOP ;  /* 0x0000000000007918 */ /* 0x000fc00000000000 */
        /* <DEDUP_REMOVED lines=14> */
.L_x_1:


//--------------------- .nv.global.init           --------------------------
	.section	.nv.global.init,"aw",@progbits
.nv.global.init:
	.type		_$_str,@object
	.size		_$_str,(_$_str_$_2 - _$_str)
_$_str:
        /*0000*/ 	.byte	0x5f, 0x5f, 0x43, 0x55, 0x44, 0x41, 0x5f, 0x46, 0x54, 0x5a, 0x00
	.type		_$_str_$_2,@object
	.size		_$_str_$_2,(.L_1 - _$_str_$_2)
_$_str_$_2:
        /*000b*/ 	.byte	0x5f, 0x5f, 0x43, 0x55, 0x44, 0x41, 0x5f, 0x50, 0x52, 0x45, 0x43, 0x5f, 0x53, 0x51, 0x52, 0x54
        /*001b*/ 	.byte	0x00
.L_1:


//--------------------- .nv.constant0.triton_poi_fused__native_batch_norm_legit_no_training_relu_16 --------------------------
	.section	.nv.constant0.triton_poi_fused__native_batch_norm_legit_no_training_relu_16,"a",@progbits
	.sectionflags	@""
	.align	4
.nv.constant0.triton_poi_fused__native_batch_norm_legit_no_training_relu_16:
	.zero		580
